	.headerflags	@"EF_CUDA_TEXMODE_UNIFIED EF_CUDA_64BIT_ADDRESS EF_CUDA_SM89 EF_CUDA_VIRTUAL_SM(EF_CUDA_SM89)"
	.elftype	@"ET_EXEC"


//--------------------- .nv.info                  --------------------------
	.section	.nv.info,"",@"SHT_CUDA_INFO"
	.align	4


	//----- nvinfo : EIATTR_REGCOUNT
	.align		4
        /*0000*/ 	.byte	0x04, 0x2f
        /*0002*/ 	.short	(.L_8 - .L_7)
	.align		4
.L_7:
        /*0004*/ 	.word	index@(triton__0d1d2d3d4de5de)
        /*0008*/ 	.word	0x00000030


	//----- nvinfo : EIATTR_MAX_STACK_SIZE
	.align		4
.L_8:
        /*000c*/ 	.byte	0x04, 0x23
        /*000e*/ 	.short	(.L_10 - .L_9)
	.align		4
.L_9:
        /*0010*/ 	.word	index@($__internal_0_$__cuda_sm70_shflsync_bfly)
        /*0014*/ 	.word	0x00000000


	//----- nvinfo : EIATTR_MIN_STACK_SIZE
	.align		4
.L_10:
        /*0018*/ 	.byte	0x04, 0x12
        /*001a*/ 	.short	(.L_12 - .L_11)
	.align		4
.L_11:
        /*001c*/ 	.word	index@($__internal_0_$__cuda_sm70_shflsync_bfly)
        /*0020*/ 	.word	0x00000000


	//----- nvinfo : EIATTR_FRAME_SIZE
	.align		4
.L_12:
        /*0024*/ 	.byte	0x04, 0x11
        /*0026*/ 	.short	(.L_14 - .L_13)
	.align		4
.L_13:
        /*0028*/ 	.word	index@($__internal_0_$__cuda_sm70_shflsync_bfly)
        /*002c*/ 	.word	0x00000000


	//----- nvinfo : EIATTR_MAX_STACK_SIZE
	.align		4
.L_14:
        /*0030*/ 	.byte	0x04, 0x23
        /*0032*/ 	.short	(.L_16 - .L_15)
	.align		4
.L_15:
        /*0034*/ 	.word	index@(triton__0d1d2d3d4de5de)
        /*0038*/ 	.word	0x00000000


	//----- nvinfo : EIATTR_MIN_STACK_SIZE
	.align		4
.L_16:
        /*003c*/ 	.byte	0x04, 0x12
        /*003e*/ 	.short	(.L_18 - .L_17)
	.align		4
.L_17:
        /*0040*/ 	.word	index@(triton__0d1d2d3d4de5de)
        /*0044*/ 	.word	0x00000000


	//----- nvinfo : EIATTR_FRAME_SIZE
	.align		4
.L_18:
        /*0048*/ 	.byte	0x04, 0x11
        /*004a*/ 	.short	(.L_20 - .L_19)
	.align		4
.L_19:
        /*004c*/ 	.word	index@(triton__0d1d2d3d4de5de)
        /*0050*/ 	.word	0x00000000
.L_20:


//--------------------- .nv.info.triton__0d1d2d3d4de5de --------------------------
	.section	.nv.info.triton__0d1d2d3d4de5de,"",@"SHT_CUDA_INFO"
	.align	4


	//----- nvinfo : EIATTR_CUDA_API_VERSION
	.align		4
        /*0000*/ 	.byte	0x04, 0x37
        /*0002*/ 	.short	(.L_22 - .L_21)
.L_21:
        /*0004*/ 	.word	0x0000007b


	//----- nvinfo : EIATTR_PARAM_CBANK
	.align		4
.L_22:
        /*0008*/ 	.byte	0x04, 0x0a
        /*000a*/ 	.short	(.L_24 - .L_23)
	.align		4
.L_23:
        /*000c*/ 	.word	index@(.nv.constant0.triton__0d1d2d3d4de5de)
        /*0010*/ 	.short	0x0160
        /*0012*/ 	.short	0x0028


	//----- nvinfo : EIATTR_CBANK_PARAM_SIZE
	.align		4
.L_24:
        /*0014*/ 	.byte	0x03, 0x19
        /*0016*/ 	.short	0x0028


	//----- nvinfo : EIATTR_KPARAM_INFO
	.align		4
        /*0018*/ 	.byte	0x04, 0x17
        /*001a*/ 	.short	(.L_26 - .L_25)
.L_25:
        /*001c*/ 	.word	0x00000000
        /*0020*/ 	.short	0x0005
        /*0022*/ 	.short	0x0024
        /*0024*/ 	.byte	0x00, 0xf0, 0x11, 0x00


	//----- nvinfo : EIATTR_KPARAM_INFO
	.align		4
.L_26:
        /*0028*/ 	.byte	0x04, 0x17
        /*002a*/ 	.short	(.L_28 - .L_27)
.L_27:
        /*002c*/ 	.word	0x00000000
        /*0030*/ 	.short	0x0004
        /*0032*/ 	.short	0x0020
        /*0034*/ 	.byte	0x00, 0xf0, 0x11, 0x00


	//----- nvinfo : EIATTR_KPARAM_INFO
	.align		4
.L_28:
        /*0038*/ 	.byte	0x04, 0x17
        /*003a*/ 	.short	(.L_30 - .L_29)
.L_29:
        /*003c*/ 	.word	0x00000000
        /*0040*/ 	.short	0x0003
        /*0042*/ 	.short	0x0018
        /*0044*/ 	.byte	0x00, 0xf0, 0x21, 0x00


	//----- nvinfo : EIATTR_KPARAM_INFO
	.align		4
.L_30:
        /*0048*/ 	.byte	0x04, 0x17
        /*004a*/ 	.short	(.L_32 - .L_31)
.L_31:
        /*004c*/ 	.word	0x00000000
        /*0050*/ 	.short	0x0002
        /*0052*/ 	.short	0x0010
        /*0054*/ 	.byte	0x00, 0xf0, 0x21, 0x00


	//----- nvinfo : EIATTR_KPARAM_INFO
	.align		4
.L_32:
        /*0058*/ 	.byte	0x04, 0x17
        /*005a*/ 	.short	(.L_34 - .L_33)
.L_33:
        /*005c*/ 	.word	0x00000000
        /*0060*/ 	.short	0x0001
        /*0062*/ 	.short	0x0008
        /*0064*/ 	.byte	0x00, 0xf0, 0x21, 0x00


	//----- nvinfo : EIATTR_KPARAM_INFO
	.align		4
.L_34:
        /*0068*/ 	.byte	0x04, 0x17
        /*006a*/ 	.short	(.L_36 - .L_35)
.L_35:
        /*006c*/ 	.word	0x00000000
        /*0070*/ 	.short	0x0000
        /*0072*/ 	.short	0x0000
        /*0074*/ 	.byte	0x00, 0xf0, 0x21, 0x00


	//----- nvinfo : EIATTR_MAXREG_COUNT
	.align		4
.L_36:
        /*0078*/ 	.byte	0x03, 0x1b
        /*007a*/ 	.short	0x00ff


	//----- nvinfo : EIATTR_EXTERNS
	.align		4
        /*007c*/ 	.byte	0x04, 0x0f
        /*007e*/ 	.short	(.L_38 - .L_37)


	//   ....[0]....
	.align		4
.L_37:
        /*0080*/ 	.word	index@(__assertfail)


	//----- nvinfo : EIATTR_COOP_GROUP_MASK_REGIDS
	.align		4
.L_38:
        /*0084*/ 	.byte	0x04, 0x29
        /*0086*/ 	.short	(.L_40 - .L_39)


	//   ....[0]....
.L_39:
        /*0088*/ 	.word	0xffffffff


	//   ....[1]....
        /*008c*/ 	.word	0xffffffff


	//   ....[2]....
        /*0090*/ 	.word	0xffffffff


	//   ....[3]....
        /*0094*/ 	.word	0xffffffff


	//   ....[4]....
        /*0098*/ 	.word	0xffffffff


	//   ....[5]....
        /*009c*/ 	.word	0xffffffff


	//   ....[6]....
        /*00a0*/ 	.word	0xffffffff


	//   ....[7]....
        /*00a4*/ 	.word	0xffffffff


	//   ....[8]....
        /*00a8*/ 	.word	0xffffffff


	//   ....[9]....
        /*00ac*/ 	.word	0xffffffff


	//   ....[10]....
        /*00b0*/ 	.word	0xffffffff


	//   ....[11]....
        /*00b4*/ 	.word	0xffffffff


	//   ....[12]....
        /*00b8*/ 	.word	0xffffffff


	//----- nvinfo : EIATTR_COOP_GROUP_INSTR_OFFSETS
	.align		4
.L_40:
        /*00bc*/ 	.byte	0x04, 0x28
        /*00be*/ 	.short	(.L_42 - .L_41)


	//   ....[0]....
.L_41:
        /*00c0*/ 	.word	0x00000c50


	//   ....[1]....
        /*00c4*/ 	.word	0x00000c70


	//   ....[2]....
        /*00c8*/ 	.word	0x00000c90


	//   ....[3]....
        /*00cc*/ 	.word	0x00000cb0


	//   ....[4]....
        /*00d0*/ 	.word	0x00000cd0


	//   ....[5]....
        /*00d4*/ 	.word	0x00000dd0


	//   ....[6]....
        /*00d8*/ 	.word	0x00000df0


	//   ....[7]....
        /*00dc*/ 	.word	0x00000e20


	//   ....[8]....
        /*00e0*/ 	.word	0x00001410


	//   ....[9]....
        /*00e4*/ 	.word	0x00001450


	//   ....[10]....
        /*00e8*/ 	.word	0x00001490


	//   ....[11]....
        /*00ec*/ 	.word	0x000014d0


	//   ....[12]....
        /*00f0*/ 	.word	0x00001510


	//----- nvinfo : EIATTR_EXIT_INSTR_OFFSETS
	.align		4
.L_42:
        /*00f4*/ 	.byte	0x04, 0x1c
        /*00f6*/ 	.short	(.L_44 - .L_43)


	//   ....[0]....
.L_43:
        /*00f8*/ 	.word	0x00001390


	//----- nvinfo : EIATTR_MAX_THREADS
	.align		4
.L_44:
        /*00fc*/ 	.byte	0x04, 0x05
        /*00fe*/ 	.short	(.L_46 - .L_45)
.L_45:
        /*0100*/ 	.word	0x00000100
        /*0104*/ 	.word	0x00000001
        /*0108*/ 	.word	0x00000001


	//----- nvinfo : EIATTR_CRS_STACK_SIZE
	.align		4
.L_46:
        /*010c*/ 	.byte	0x04, 0x1e
        /*010e*/ 	.short	(.L_48 - .L_47)
.L_47:
        /*0110*/ 	.word	0x00000000
.L_48:


//--------------------- .nv.rel.action            --------------------------
	.section	.nv.rel.action,"",@"SHT_CUDA_RELOCINFO"
	.align	8
	.sectionentsize	8
        /*0000*/ 	.byte	0x73, 0x00, 0x00, 0x00, 0x00, 0x00, 0x00, 0x00, 0x00, 0x00, 0x00, 0x11, 0x25, 0x00, 0x05, 0x36


//--------------------- .nv.constant0.triton__0d1d2d3d4de5de --------------------------
	.section	.nv.constant0.triton__0d1d2d3d4de5de,"a",@progbits
	.align	4
.nv.constant0.triton__0d1d2d3d4de5de:
	.zero		392


//--------------------- .text.triton__0d1d2d3d4de5de --------------------------
	.section	.text.triton__0d1d2d3d4de5de,"ax",@progbits
	.sectionflags	@"SHF_BARRIERS=1"
	.sectioninfo	@"SHI_REGISTERS=48"
	.align	128
        .global         triton__0d1d2d3d4de5de
        .type           triton__0d1d2d3d4de5de,@function
        .size           triton__0d1d2d3d4de5de,(.L_x_11 - triton__0d1d2d3d4de5de)
        .other          triton__0d1d2d3d4de5de,@"STO_CUDA_ENTRY STV_DEFAULT"
triton__0d1d2d3d4de5de:
.text.triton__0d1d2d3d4de5de:
[----:B------:R-:W-:-:S02]  /*0000*/  MOV R1, c[0x0][0x28] ;  /* 0x00000a0000017a02 */ /* 0x000fc40000000f00 */
[----:B------:R-:W0:Y:S01]  /*0010*/  S2R R0, SR_CTAID.X ;  /* 0x0000000000007919 */ /* 0x000e220000002500 */
[----:B------:R-:W-:Y:S01]  /*0020*/  MOV R4, 0x8 ;  /* 0x0000000800047802 */ /* 0x000fe20000000f00 */
[----:B------:R-:W-:-:S04]  /*0030*/  ULDC.64 UR36, c[0x0][0x118] ;  /* 0x0000460000247ab9 */ /* 0x000fc80000000a00 */
[----:B0-----:R-:W-:-:S06]  /*0040*/  IMAD.WIDE R4, R0, R4, c[0x0][0x160] ;  /* 0x0000580000047625 */ /* 0x001fcc00078e0204 */
[----:B------:R-:W2:Y:S01]  /*0050*/  LDG.E.EL.64 R4, [R4.64] ;  /* 0x0000002404047981 */ /* 0x000ea2000c2e1b00 */
[----:B------:R-:W-:-:S03]  /*0060*/  IMAD.MOV.U32 R19, RZ, RZ, 0x3800 ;  /* 0x00003800ff137424 */ /* 0x000fc600078e00ff */
[----:B------:R-:W0:Y:S02]  /*0070*/  S2R R44, SR_TID.X ;  /* 0x00000000002c7919 */ /* 0x000e240000002100 */
[----:B0-----:R-:W-:-:S04]  /*0080*/  SHF.L.U32 R44, R44, 0x2, RZ ;  /* 0x000000022c2c7819 */ /* 0x001fc800000006ff */
[----:B------:R-:W-:Y:S02]  /*0090*/  LOP3.LUT R44, R44, 0x3fc, RZ, 0xc0, !PT ;  /* 0x000003fc2c2c7812 */ /* 0x000fe400078ec0ff */
[----:B--2---:R-:W-:Y:S02]  /*00a0*/  IADD3 R3, P1, R4, 0x46600, RZ ;  /* 0x0004660004037810 */ /* 0x004fe40007f3e0ff */
[----:B------:R-:W-:Y:S02]  /*00b0*/  ISETP.GE.AND P0, PT, R5, RZ, PT ;  /* 0x000000ff0500720c */ /* 0x000fe40003f06270 */
[-C--:B------:R-:W-:Y:S02]  /*00c0*/  IADD3.X R17, RZ, R5.reuse, RZ, P1, !PT ;  /* 0x00000005ff117210 */ /* 0x080fe40000ffe4ff */
[----:B------:R-:W-:Y:S02]  /*00d0*/  SEL R2, R3, R4, !P0 ;  /* 0x0000000403027207 */ /* 0x000fe40004000000 */
[----:B------:R-:W-:-:S02]  /*00e0*/  SEL R17, R17, R5, !P0 ;  /* 0x0000000511117207 */ /* 0x000fc40004000000 */
[C---:B------:R-:W-:Y:S01]  /*00f0*/  ISETP.GT.U32.AND P0, PT, R2.reuse, 0x465ff, PT ;  /* 0x000465ff0200780c */ /* 0x040fe20003f04070 */
[----:B------:R-:W-:-:S03]  /*0100*/  IMAD.WIDE.U32 R18, R2, R19, c[0x0][0x168] ;  /* 0x00005a0002127625 */ /* 0x000fc600078e0013 */
[C---:B------:R-:W-:Y:S01]  /*0110*/  ISETP.GT.U32.AND.EX P0, PT, R17.reuse, RZ, PT, P0 ;  /* 0x000000ff1100720c */ /* 0x040fe20003f04100 */
[----:B------:R-:W-:-:S05]  /*0120*/  IMAD R3, R17, 0x3800, RZ ;  /* 0x0000380011037824 */ /* 0x000fca00078e02ff */
[----:B------:R-:W-:-:S07]  /*0130*/  IADD3 R19, R19, R3, RZ ;  /* 0x0000000313137210 */ /* 0x000fce0007ffe0ff */
[----:B------:R-:W-:Y:S05]  /*0140*/  @P0 BRA `(.L_x_5) ;  /* 0x0000036000000947 */ /* 0x000fea0003800000 */
[C---:B------:R-:W-:Y:S01]  /*0150*/  LOP3.LUT R0, R44.reuse, 0xc00, RZ, 0xfc, !PT ;  /* 0x00000c002c007812 */ /* 0x040fe200078efcff */
[----:B------:R-:W-:-:S03]  /*0160*/  IMAD.WIDE.U32 R18, R44, 0x4, R18 ;  /* 0x000000042c127825 */ /* 0x000fc600078e0012 */
[----:B------:R-:W-:Y:S01]  /*0170*/  ISETP.GE.U32.AND P0, PT, R0, 0xe00, PT ;  /* 0x00000e000000780c */ /* 0x000fe20003f06070 */
[----:B------:R-:W-:Y:S01]  /*0180*/  CS2R R4, SRZ ;  /* 0x0000000000047805 */ /* 0x000fe2000001ff00 */
[----:B------:R-:W-:Y:S01]  /*0190*/  CS2R R6, SRZ ;  /* 0x0000000000067805 */ /* 0x000fe2000001ff00 */
[----:B------:R-:W2:Y:S04]  /*01a0*/  LDG.E.EL.128 R12, [R18.64+0x1000] ;  /* 0x00100024120c7981 */ /* 0x000ea8000c2e1d00 */
[----:B------:R-:W3:Y:S04]  /*01b0*/  LDG.E.EL.128 R20, [R18.64] ;  /* 0x0000002412147981 */ /* 0x000ee8000c2e1d00 */
[----:B------:R-:W4:Y:S04]  /*01c0*/  LDG.E.EL.128 R8, [R18.64+0x2000] ;  /* 0x0020002412087981 */ /* 0x000f28000c2e1d00 */
[----:B------:R-:W5:Y:S01]  /*01d0*/  @!P0 LDG.E.EL.128 R4, [R18.64+0x3000] ;  /* 0x0030002412048981 */ /* 0x000f62000c2e1d00 */
[----:B--2---:R-:W-:Y:S01]  /*01e0*/  FMUL R15, R15, 59.866519927978515625 ;  /* 0x426f77510f0f7820 */ /* 0x004fe20000400000 */
[----:B------:R-:W-:Y:S01]  /*01f0*/  FMUL R14, R14, 59.866519927978515625 ;  /* 0x426f77510e0e7820 */ /* 0x000fe20000400000 */
[----:B------:R-:W-:Y:S01]  /*0200*/  FMUL R13, R13, 59.866519927978515625 ;  /* 0x426f77510d0d7820 */ /* 0x000fe20000400000 */
[----:B------:R-:W-:Y:S01]  /*0210*/  FMUL R12, R12, 59.866519927978515625 ;  /* 0x426f77510c0c7820 */ /* 0x000fe20000400000 */
[----:B------:R-:W-:Y:S01]  /*0220*/  FMUL R0, R15, R15 ;  /* 0x0000000f0f007220 */ /* 0x000fe20000400000 */
[----:B---3--:R-:W-:Y:S01]  /*0230*/  FMUL R23, R23, 59.866519927978515625 ;  /* 0x426f775117177820 */ /* 0x008fe20000400000 */
[----:B-----5:R-:W-:-:S02]  /*0240*/  SEL R7, R7, RZ, !P0 ;  /* 0x000000ff07077207 */ /* 0x020fc40004000000 */
[----:B------:R-:W-:Y:S02]  /*0250*/  SEL R6, R6, RZ, !P0 ;  /* 0x000000ff06067207 */ /* 0x000fe40004000000 */
[----:B------:R-:W-:Y:S02]  /*0260*/  SEL R5, R5, RZ, !P0 ;  /* 0x000000ff05057207 */ /* 0x000fe40004000000 */
[----:B------:R-:W-:Y:S01]  /*0270*/  SEL R4, R4, RZ, !P0 ;  /* 0x000000ff04047207 */ /* 0x000fe20004000000 */
[----:B------:R-:W-:Y:S01]  /*0280*/  FMUL R7, R7, 59.866519927978515625 ;  /* 0x426f775107077820 */ /* 0x000fe20000400000 */
[----:B------:R-:W-:Y:S01]  /*0290*/  FMUL R6, R6, 59.866519927978515625 ;  /* 0x426f775106067820 */ /* 0x000fe20000400000 */
[----:B------:R-:W-:Y:S01]  /*02a0*/  FMUL R5, R5, 59.866519927978515625 ;  /* 0x426f775105057820 */ /* 0x000fe20000400000 */
[----:B------:R-:W-:Y:S01]  /*02b0*/  FMUL R15, R14, R14 ;  /* 0x0000000e0e0f7220 */ /* 0x000fe20000400000 */
[----:B------:R-:W-:Y:S01]  /*02c0*/  FMUL R4, R4, 59.866519927978515625 ;  /* 0x426f775104047820 */ /* 0x000fe20000400000 */
[----:B------:R-:W-:Y:S01]  /*02d0*/  FMUL R20, R20, 59.866519927978515625 ;  /* 0x426f775114147820 */ /* 0x000fe20000400000 */
[----:B------:R-:W-:Y:S01]  /*02e0*/  FMUL R21, R21, 59.866519927978515625 ;  /* 0x426f775115157820 */ /* 0x000fe20000400000 */
[----:B------:R-:W-:Y:S01]  /*02f0*/  FMUL R22, R22, 59.866519927978515625 ;  /* 0x426f775116167820 */ /* 0x000fe20000400000 */
[----:B------:R-:W-:Y:S01]  /*0300*/  FMUL R14, R13, R13 ;  /* 0x0000000d0d0e7220 */ /* 0x000fe20000400000 */
[----:B------:R-:W-:Y:S01]  /*0310*/  FMUL R3, R12, R12 ;  /* 0x0000000c0c037220 */ /* 0x000fe20000400000 */
[----:B------:R-:W-:Y:S01]  /*0320*/  FMUL R7, R7, R7 ;  /* 0x0000000707077220 */ /* 0x000fe20000400000 */
[----:B------:R-:W-:Y:S01]  /*0330*/  FMUL R6, R6, R6 ;  /* 0x0000000606067220 */ /* 0x000fe20000400000 */
[----:B------:R-:W-:Y:S01]  /*0340*/  FMUL R5, R5, R5 ;  /* 0x0000000505057220 */ /* 0x000fe20000400000 */
[----:B------:R-:W-:Y:S01]  /*0350*/  FMUL R4, R4, R4 ;  /* 0x0000000404047220 */ /* 0x000fe20000400000 */
[----:B------:R-:W-:Y:S01]  /*0360*/  FFMA R0, R23, R23, R0 ;  /* 0x0000001717007223 */ /* 0x000fe20000000000 */
[----:B----4-:R-:W-:Y:S01]  /*0370*/  FMUL R11, R11, 59.866519927978515625 ;  /* 0x426f77510b0b7820 */ /* 0x010fe20000400000 */
[----:B------:R-:W-:Y:S01]  /*0380*/  FFMA R15, R22, R22, R15 ;  /* 0x00000016160f7223 */ /* 0x000fe2000000000f */
[----:B------:R-:W-:Y:S01]  /*0390*/  FFMA R14, R21, R21, R14 ;  /* 0x00000015150e7223 */ /* 0x000fe2000000000e */
[----:B------:R-:W-:Y:S01]  /*03a0*/  FFMA R3, R20, R20, R3 ;  /* 0x0000001414037223 */ /* 0x000fe20000000003 */
[----:B------:R-:W-:Y:S01]  /*03b0*/  FMUL R9, R9, 59.866519927978515625 ;  /* 0x426f775109097820 */ /* 0x000fe20000400000 */
[----:B------:R-:W-:Y:S01]  /*03c0*/  FMUL R8, R8, 59.866519927978515625 ;  /* 0x426f775108087820 */ /* 0x000fe20000400000 */
[----:B------:R-:W-:Y:S01]  /*03d0*/  FMUL R10, R10, 59.866519927978515625 ;  /* 0x426f77510a0a7820 */ /* 0x000fe20000400000 */
[----:B------:R-:W-:Y:S01]  /*03e0*/  FSEL R7, R7, -RZ, !P0 ;  /* 0x800000ff07077208 */ /* 0x000fe20004000000 */
[----:B------:R-:W-:Y:S01]  /*03f0*/  FFMA R0, R11, R11, R0 ;  /* 0x0000000b0b007223 */ /* 0x000fe20000000000 */
[----:B------:R-:W-:Y:S01]  /*0400*/  FSEL R6, R6, -RZ, !P0 ;  /* 0x800000ff06067208 */ /* 0x000fe20004000000 */
[----:B------:R-:W-:Y:S01]  /*0410*/  FFMA R14, R9, R9, R14 ;  /* 0x00000009090e7223 */ /* 0x000fe2000000000e */
[----:B------:R-:W-:Y:S01]  /*0420*/  FSEL R5, R5, -RZ, !P0 ;  /* 0x800000ff05057208 */ /* 0x000fe20004000000 */
[----:B------:R-:W-:Y:S01]  /*0430*/  FFMA R15, R10, R10, R15 ;  /* 0x0000000a0a0f7223 */ /* 0x000fe2000000000f */
[----:B------:R-:W-:Y:S01]  /*0440*/  FSEL R4, R4, -RZ, !P0 ;  /* 0x800000ff04047208 */ /* 0x000fe20004000000 */
[----:B------:R-:W-:Y:S01]  /*0450*/  FFMA R3, R8, R8, R3 ;  /* 0x0000000808037223 */ /* 0x000fe20000000003 */
[----:B------:R-:W-:Y:S01]  /*0460*/  FADD R7, R0, R7 ;  /* 0x0000000700077221 */ /* 0x000fe20000000000 */
[----:B------:R-:W-:Y:S01]  /*0470*/  FADD R6, R15, R6 ;  /* 0x000000060f067221 */ /* 0x000fe20000000000 */
[----:B------:R-:W-:Y:S01]  /*0480*/  FADD R0, R14, R5 ;  /* 0x000000050e007221 */ /* 0x000fe20000000000 */
[----:B------:R-:W-:Y:S01]  /*0490*/  FADD R3, R3, R4 ;  /* 0x0000000403037221 */ /* 0x000fe20000000000 */
[----:B------:R-:W-:Y:S05]  /*04a0*/  BRA `(.L_x_6) ;  /* 0x0000076000007947 */ /* 0x000fea0003800000 */
.L_x_5:
[----:B------:R-:W-:Y:S01]  /*04b0*/  UMOV UR6, 32@lo(assertMessage_0) ;  /* 0x0000000000067882 */ /* 0x000fe20000000000 */
[----:B------:R-:W-:Y:S01]  /*04c0*/  IMAD.MOV.U32 R8, RZ, RZ, 0x764 ;  /* 0x00000764ff087424 */ /* 0x000fe200078e00ff */
[----:B------:R-:W-:Y:S01]  /*04d0*/  UMOV UR7, 32@hi(assertMessage_0) ;  /* 0x0000000000077882 */ /* 0x000fe20000000000 */
[----:B------:R-:W-:Y:S01]  /*04e0*/  MOV R12, 0x1 ;  /* 0x00000001000c7802 */ /* 0x000fe20000000f00 */
[----:B------:R-:W-:Y:S01]  /*04f0*/  UMOV UR4, 32@lo(assertFile_0) ;  /* 0x0000000000047882 */ /* 0x000fe20000000000 */
[----:B------:R-:W-:Y:S01]  /*0500*/  MOV R13, RZ ;  /* 0x000000ff000d7202 */ /* 0x000fe20000000f00 */
[----:B------:R-:W-:Y:S01]  /*0510*/  UMOV UR5, 32@hi(assertFile_0) ;  /* 0x0000000000057882 */ /* 0x000fe20000000000 */
[----:B------:R-:W-:Y:S01]  /*0520*/  MOV R4, UR6 ;  /* 0x0000000600047c02 */ /* 0x000fe20008000f00 */
[----:B------:R-:W-:Y:S01]  /*0530*/  UMOV UR38, 32@lo(assertFunc_0) ;  /* 0x0000000000267882 */ /* 0x000fe20000000000 */
[----:B------:R-:W-:Y:S01]  /*0540*/  IMAD.U32 R5, RZ, RZ, UR7 ;  /* 0x00000007ff057e24 */ /* 0x000fe2000f8e00ff */
[----:B------:R-:W-:Y:S01]  /*0550*/  UMOV UR39, 32@hi(assertFunc_0) ;  /* 0x0000000000277882 */ /* 0x000fe20000000000 */
[----:B------:R-:W-:Y:S01]  /*0560*/  MOV R6, UR4 ;  /* 0x0000000400067c02 */ /* 0x000fe20008000f00 */
[----:B------:R-:W-:Y:S01]  /*0570*/  IMAD.U32 R11, RZ, RZ, UR39 ;  /* 0x00000027ff0b7e24 */ /* 0x000fe2000f8e00ff */
[----:B------:R-:W-:-:S02]  /*0580*/  MOV R7, UR5 ;  /* 0x0000000500077c02 */ /* 0x000fc40008000f00 */
[----:B------:R-:W-:Y:S02]  /*0590*/  MOV R10, UR38 ;  /* 0x00000026000a7c02 */ /* 0x000fe40008000f00 */
[----:B------:R-:W-:Y:S02]  /*05a0*/  MOV R20, 32@lo((triton__0d1d2d3d4de5de + .L_x_0@srel)) ;  /* 0x0000000000147802 */ /* 0x000fe40000000f00 */
[----:B------:R-:W-:-:S04]  /*05b0*/  MOV R21, 32@hi((triton__0d1d2d3d4de5de + .L_x_0@srel)) ;  /* 0x0000000000157802 */ /* 0x000fc80000000f00 */
[----:B------:R-:W-:Y:S05]  /*05c0*/  CALL.ABS.NOINC `(__assertfail) ;  /* 0x0000000000007943 */ /* 0x000fea0003c00000 */
.L_x_0:
[----:B------:R-:W-:-:S06]  /*05d0*/  IMAD.WIDE.U32 R36, R44, 0x4, R18 ;  /* 0x000000042c247825 */ /* 0x000fcc00078e0012 */
[----:B------:R-:W5:Y:S01]  /*05e0*/  LDG.E.EL.128 R36, [R36.64] ;  /* 0x0000002424247981 */ /* 0x000f62000c2e1d00 */
[----:B------:R-:W-:Y:S01]  /*05f0*/  MOV R16, 32@lo(assertFile_0) ;  /* 0x0000000000107802 */ /* 0x000fe20000000f00 */
[----:B------:R-:W-:Y:S01]  /*0600*/  IMAD.MOV.U32 R12, RZ, RZ, 0x1 ;  /* 0x00000001ff0c7424 */ /* 0x000fe200078e00ff */
[----:B------:R-:W-:Y:S02]  /*0610*/  MOV R45, 32@lo(assertMessage_0) ;  /* 0x00000000002d7802 */ /* 0x000fe40000000f00 */
[----:B------:R-:W-:Y:S01]  /*0620*/  MOV R23, 32@hi(assertMessage_0) ;  /* 0x0000000000177802 */ /* 0x000fe20000000f00 */
[----:B------:R-:W-:Y:S01]  /*0630*/  IMAD.MOV.U32 R6, RZ, RZ, R16 ;  /* 0x000000ffff067224 */ /* 0x000fe200078e0010 */
[----:B------:R-:W-:Y:S02]  /*0640*/  MOV R22, 32@hi(assertFile_0) ;  /* 0x0000000000167802 */ /* 0x000fe40000000f00 */
[----:B------:R-:W-:Y:S02]  /*0650*/  MOV R8, 0x764 ;  /* 0x0000076400087802 */ /* 0x000fe40000000f00 */
[----:B------:R-:W-:-:S02]  /*0660*/  MOV R10, UR38 ;  /* 0x00000026000a7c02 */ /* 0x000fc40008000f00 */
[----:B------:R-:W-:Y:S02]  /*0670*/  MOV R11, UR39 ;  /* 0x00000027000b7c02 */ /* 0x000fe40008000f00 */
[----:B------:R-:W-:Y:S02]  /*0680*/  MOV R13, RZ ;  /* 0x000000ff000d7202 */ /* 0x000fe40000000f00 */
[----:B------:R-:W-:Y:S02]  /*0690*/  MOV R4, R45 ;  /* 0x0000002d00047202 */ /* 0x000fe40000000f00 */
[----:B------:R-:W-:Y:S02]  /*06a0*/  MOV R5, R23 ;  /* 0x0000001700057202 */ /* 0x000fe40000000f00 */
[----:B------:R-:W-:Y:S02]  /*06b0*/  MOV R7, R22 ;  /* 0x0000001600077202 */ /* 0x000fe40000000f00 */
[----:B------:R-:W-:-:S02]  /*06c0*/  MOV R20, 32@lo((triton__0d1d2d3d4de5de + .L_x_1@srel)) ;  /* 0x0000000000147802 */ /* 0x000fc40000000f00 */
[----:B------:R-:W-:-:S04]  /*06d0*/  MOV R21, 32@hi((triton__0d1d2d3d4de5de + .L_x_1@srel)) ;  /* 0x0000000000157802 */ /* 0x000fc80000000f00 */
[----:B-----5:R-:W-:Y:S05]  /*06e0*/  CALL.ABS.NOINC `(__assertfail) ;  /* 0x0000000000007943 */ /* 0x020fea0003c00000 */
.L_x_1:
[----:B------:R-:W-:Y:S01]  /*06f0*/  MOV R5, 0x3800 ;  /* 0x0000380000057802 */ /* 0x000fe20000000f00 */
[----:B------:R-:W-:-:S04]  /*0700*/  IMAD R3, R17, 0x3800, RZ ;  /* 0x0000380011037824 */ /* 0x000fc800078e02ff */
[----:B------:R-:W-:-:S05]  /*0710*/  IMAD.WIDE.U32 R4, R2, R5, c[0x0][0x168] ;  /* 0x00005a0002047625 */ /* 0x000fca00078e0005 */
[----:B------:R-:W-:-:S05]  /*0720*/  IADD3 R5, R5, R3, RZ ;  /* 0x0000000305057210 */ /* 0x000fca0007ffe0ff */
[----:B------:R-:W-:-:S05]  /*0730*/  IMAD.WIDE.U32 R18, R44, 0x4, R4 ;  /* 0x000000042c127825 */ /* 0x000fca00078e0004 */
[----:B------:R0:W5:Y:S01]  /*0740*/  LDG.E.EL.128 R28, [R18.64+0x1000] ;  /* 0x00100024121c7981 */ /* 0x000162000c2e1d00 */
[----:B------:R-:W-:Y:S01]  /*0750*/  IMAD.MOV.U32 R4, RZ, RZ, R45 ;  /* 0x000000ffff047224 */ /* 0x000fe200078e002d */
[----:B------:R-:W-:Y:S01]  /*0760*/  MOV R5, R23 ;  /* 0x0000001700057202 */ /* 0x000fe20000000f00 */
[----:B------:R-:W-:Y:S01]  /*0770*/  IMAD.MOV.U32 R8, RZ, RZ, 0x764 ;  /* 0x00000764ff087424 */ /* 0x000fe200078e00ff */
[----:B------:R-:W-:Y:S01]  /*0780*/  MOV R6, R16 ;  /* 0x0000001000067202 */ /* 0x000fe20000000f00 */
[----:B------:R-:W-:Y:S01]  /*0790*/  IMAD.MOV.U32 R13, RZ, RZ, RZ ;  /* 0x000000ffff0d7224 */ /* 0x000fe200078e00ff */
[----:B------:R-:W-:Y:S02]  /*07a0*/  MOV R7, R22 ;  /* 0x0000001600077202 */ /* 0x000fe40000000f00 */
[----:B------:R-:W-:Y:S02]  /*07b0*/  MOV R10, UR38 ;  /* 0x00000026000a7c02 */ /* 0x000fe40008000f00 */
[----:B------:R-:W-:-:S02]  /*07c0*/  MOV R11, UR39 ;  /* 0x00000027000b7c02 */ /* 0x000fc40008000f00 */
[----:B------:R-:W-:Y:S02]  /*07d0*/  MOV R12, 0x1 ;  /* 0x00000001000c7802 */ /* 0x000fe40000000f00 */
[----:B------:R-:W-:Y:S02]  /*07e0*/  MOV R20, 32@lo((triton__0d1d2d3d4de5de + .L_x_2@srel)) ;  /* 0x0000000000147802 */ /* 0x000fe40000000f00 */
[----:B------:R-:W-:-:S04]  /*07f0*/  MOV R21, 32@hi((triton__0d1d2d3d4de5de + .L_x_2@srel)) ;  /* 0x0000000000157802 */ /* 0x000fc80000000f00 */
[----:B0----5:R-:W-:Y:S05]  /*0800*/  CALL.ABS.NOINC `(__assertfail) ;  /* 0x0000000000007943 */ /* 0x021fea0003c00000 */
.L_x_2:
[----:B------:R0:W5:Y:S01]  /*0810*/  LDG.E.EL.128 R24, [R18.64+0x2000] ;  /* 0x0020002412187981 */ /* 0x000162000c2e1d00 */
[----:B------:R-:W-:Y:S01]  /*0820*/  MOV R21, 32@lo(assertFile_0) ;  /* 0x0000000000157802 */ /* 0x000fe20000000f00 */
[----:B------:R-:W-:Y:S01]  /*0830*/  IMAD.MOV.U32 R7, RZ, RZ, R22 ;  /* 0x000000ffff077224 */ /* 0x000fe200078e0016 */
[----:B------:R-:W-:Y:S01]  /*0840*/  LOP3.LUT R16, R44, 0xc00, RZ, 0xfc, !PT ;  /* 0x00000c002c107812 */ /* 0x000fe200078efcff */
[----:B------:R-:W-:Y:S01]  /*0850*/  IMAD.MOV.U32 R12, RZ, RZ, 0x1 ;  /* 0x00000001ff0c7424 */ /* 0x000fe200078e00ff */
[----:B------:R-:W-:Y:S02]  /*0860*/  MOV R6, R21 ;  /* 0x0000001500067202 */ /* 0x000fe40000000f00 */
[----:B------:R-:W-:-:S02]  /*0870*/  MOV R4, R45 ;  /* 0x0000002d00047202 */ /* 0x000fc40000000f00 */
[----:B------:R-:W-:Y:S02]  /*0880*/  ISETP.GE.U32.AND P0, PT, R16, 0xe00, PT ;  /* 0x00000e001000780c */ /* 0x000fe40003f06070 */
[----:B------:R-:W-:Y:S02]  /*0890*/  MOV R5, R23 ;  /* 0x0000001700057202 */ /* 0x000fe40000000f00 */
[----:B------:R-:W-:Y:S02]  /*08a0*/  MOV R8, 0x764 ;  /* 0x0000076400087802 */ /* 0x000fe40000000f00 */
[----:B------:R-:W-:Y:S02]  /*08b0*/  MOV R10, UR38 ;  /* 0x00000026000a7c02 */ /* 0x000fe40008000f00 */
[----:B------:R-:W-:Y:S02]  /*08c0*/  MOV R11, UR39 ;  /* 0x00000027000b7c02 */ /* 0x000fe40008000f00 */
[----:B------:R-:W-:-:S02]  /*08d0*/  MOV R13, RZ ;  /* 0x000000ff000d7202 */ /* 0x000fc40000000f00 */
[----:B------:R-:W-:Y:S02]  /*08e0*/  MOV R20, 32@lo((triton__0d1d2d3d4de5de + .L_x_3@srel)) ;  /* 0x0000000000147802 */ /* 0x000fe40000000f00 */
[----:B------:R-:W-:-:S04]  /*08f0*/  MOV R21, 32@hi((triton__0d1d2d3d4de5de + .L_x_3@srel)) ;  /* 0x0000000000157802 */ /* 0x000fc80000000f00 */
[----:B0----5:R-:W-:Y:S05]  /*0900*/  CALL.ABS.NOINC `(__assertfail) ;  /* 0x0000000000007943 */ /* 0x021fea0003c00000 */
.L_x_3:
[----:B------:R-:W-:Y:S01]  /*0910*/  ISETP.GE.U32.AND P6, PT, R16, 0xe00, PT ;  /* 0x00000e001000780c */ /* 0x000fe20003fc6070 */
[----:B------:R-:W-:Y:S01]  /*0920*/  CS2R R4, SRZ ;  /* 0x0000000000047805 */ /* 0x000fe2000001ff00 */
[----:B------:R-:W-:-:S11]  /*0930*/  CS2R R6, SRZ ;  /* 0x0000000000067805 */ /* 0x000fd6000001ff00 */
[----:B------:R-:W2:Y:S01]  /*0940*/  @!P6 LDG.E.EL.128 R4, [R18.64+0x3000] ;  /* 0x003000241204e981 */ /* 0x000ea2000c2e1d00 */
[----:B------:R-:W-:Y:S01]  /*0950*/  FMUL R31, R31, 59.866519927978515625 ;  /* 0x426f77511f1f7820 */ /* 0x000fe20000400000 */
[----:B------:R-:W-:Y:S01]  /*0960*/  FMUL R30, R30, 59.866519927978515625 ;  /* 0x426f77511e1e7820 */ /* 0x000fe20000400000 */
[----:B------:R-:W-:Y:S01]  /*0970*/  FMUL R29, R29, 59.866519927978515625 ;  /* 0x426f77511d1d7820 */ /* 0x000fe20000400000 */
[----:B------:R-:W-:Y:S01]  /*0980*/  FMUL R28, R28, 59.866519927978515625 ;  /* 0x426f77511c1c7820 */ /* 0x000fe20000400000 */
        /* <DEDUP_REMOVED lines=8> */
[----:B------:R-:W-:Y:S01]  /*0a10*/  FMUL R27, R27, 59.866519927978515625 ;  /* 0x426f77511b1b7820 */ /* 0x000fe20000400000 */
[----:B------:R-:W-:Y:S01]  /*0a20*/  FMUL R26, R26, 59.866519927978515625 ;  /* 0x426f77511a1a7820 */ /* 0x000fe20000400000 */
[----:B------:R-:W-:Y:S01]  /*0a30*/  FMUL R25, R25, 59.866519927978515625 ;  /* 0x426f775119197820 */ /* 0x000fe20000400000 */
[----:B------:R-:W-:Y:S01]  /*0a40*/  FMUL R24, R24, 59.866519927978515625 ;  /* 0x426f775118187820 */ /* 0x000fe20000400000 */
[----:B------:R-:W-:Y:S01]  /*0a50*/  FFMA R0, R37, R37, R0 ;  /* 0x0000002525007223 */ /* 0x000fe20000000000 */
[----:B------:R-:W-:Y:S01]  /*0a60*/  FFMA R8, R39, R39, R8 ;  /* 0x0000002727087223 */ /* 0x000fe20000000008 */
[----:B------:R-:W-:Y:S01]  /*0a70*/  FFMA R9, R38, R38, R9 ;  /* 0x0000002626097223 */ /* 0x000fe20000000009 */
[----:B------:R-:W-:Y:S01]  /*0a80*/  FFMA R3, R36, R36, R3 ;  /* 0x0000002424037223 */ /* 0x000fe20000000003 */
[----:B------:R-:W-:Y:S01]  /*0a90*/  FFMA R0, R25, R25, R0 ;  /* 0x0000001919007223 */ /* 0x000fe20000000000 */
[----:B------:R-:W-:Y:S01]  /*0aa0*/  FFMA R8, R27, R27, R8 ;  /* 0x0000001b1b087223 */ /* 0x000fe20000000008 */
[----:B------:R-:W-:Y:S01]  /*0ab0*/  FFMA R9, R26, R26, R9 ;  /* 0x0000001a1a097223 */ /* 0x000fe20000000009 */
[----:B------:R-:W-:Y:S01]  /*0ac0*/  FFMA R3, R24, R24, R3 ;  /* 0x0000001818037223 */ /* 0x000fe20000000003 */
[----:B--2---:R-:W-:-:S02]  /*0ad0*/  SEL R7, R7, RZ, !P6 ;  /* 0x000000ff07077207 */ /* 0x004fc40007000000 */
[----:B------:R-:W-:Y:S02]  /*0ae0*/  SEL R6, R6, RZ, !P6 ;  /* 0x000000ff06067207 */ /* 0x000fe40007000000 */
[----:B------:R-:W-:Y:S01]  /*0af0*/  SEL R5, R5, RZ, !P6 ;  /* 0x000000ff05057207 */ /* 0x000fe20007000000 */
[----:B------:R-:W-:Y:S01]  /*0b00*/  FMUL R7, R7, 59.866519927978515625 ;  /* 0x426f775107077820 */ /* 0x000fe20000400000 */
[----:B------:R-:W-:Y:S01]  /*0b10*/  SEL R4, R4, RZ, !P6 ;  /* 0x000000ff04047207 */ /* 0x000fe20007000000 */
[----:B------:R-:W-:Y:S02]  /*0b20*/  FMUL R6, R6, 59.866519927978515625 ;  /* 0x426f775106067820 */ /* 0x000fe40000400000 */
[----:B------:R-:W-:Y:S01]  /*0b30*/  FMUL R5, R5, 59.866519927978515625 ;  /* 0x426f775105057820 */ /* 0x000fe20000400000 */
[----:B------:R-:W-:Y:S01]  /*0b40*/  FMUL R7, R7, R7 ;  /* 0x0000000707077220 */ /* 0x000fe20000400000 */
[----:B------:R-:W-:Y:S01]  /*0b50*/  FMUL R4, R4, 59.866519927978515625 ;  /* 0x426f775104047820 */ /* 0x000fe20000400000 */
[----:B------:R-:W-:Y:S01]  /*0b60*/  FMUL R6, R6, R6 ;  /* 0x0000000606067220 */ /* 0x000fe20000400000 */
[----:B------:R-:W-:-:S02]  /*0b70*/  FMUL R5, R5, R5 ;  /* 0x0000000505057220 */ /* 0x000fc40000400000 */
[----:B------:R-:W-:Y:S01]  /*0b80*/  FMUL R4, R4, R4 ;  /* 0x0000000404047220 */ /* 0x000fe20000400000 */
[----:B------:R-:W-:Y:S02]  /*0b90*/  FSEL R7, R7, -RZ, !P6 ;  /* 0x800000ff07077208 */ /* 0x000fe40007000000 */
[----:B------:R-:W-:Y:S02]  /*0ba0*/  FSEL R6, R6, -RZ, !P6 ;  /* 0x800000ff06067208 */ /* 0x000fe40007000000 */
[----:B------:R-:W-:Y:S01]  /*0bb0*/  FSEL R5, R5, -RZ, !P6 ;  /* 0x800000ff05057208 */ /* 0x000fe20007000000 */
[----:B------:R-:W-:Y:S01]  /*0bc0*/  FADD R7, R8, R7 ;  /* 0x0000000708077221 */ /* 0x000fe20000000000 */
[----:B------:R-:W-:Y:S01]  /*0bd0*/  FSEL R4, R4, -RZ, !P6 ;  /* 0x800000ff04047208 */ /* 0x000fe20007000000 */
[----:B------:R-:W-:Y:S02]  /*0be0*/  FADD R6, R9, R6 ;  /* 0x0000000609067221 */ /* 0x000fe40000000000 */
[----:B------:R-:W-:-:S02]  /*0bf0*/  FADD R0, R0, R5 ;  /* 0x0000000500007221 */ /* 0x000fc40000000000 */
[----:B------:R-:W-:-:S04]  /*0c00*/  FADD R3, R3, R4 ;  /* 0x0000000403037221 */ /* 0x000fc80000000000 */
.L_x_6:
[----:B------:R-:W-:-:S04]  /*0c10*/  FADD R3, R3, R0 ;  /* 0x0000000003037221 */ /* 0x000fc80000000000 */
[----:B------:R-:W-:-:S04]  /*0c20*/  FADD R6, R3, R6 ;  /* 0x0000000603067221 */ /* 0x000fc80000000000 */
[----:B------:R-:W-:Y:S01]  /*0c30*/  FADD R9, R6, R7 ;  /* 0x0000000706097221 */ /* 0x000fe20000000000 */
[----:B------:R-:W-:Y:S05]  /*0c40*/  BRA.DIV ~URZ, `(.L_x_7) ;  /* 0x000007727f007947 */ /* 0x000fea000b800000 */
[----:B------:R-:W0:Y:S02]  /*0c50*/  SHFL.BFLY PT, R0, R9, 0x10, 0x1f ;  /* 0x0e001f0009007f89 */ /* 0x000e2400000e0000 */
[----:B0-----:R-:W-:-:S05]  /*0c60*/  FADD R0, R9, R0 ;  /* 0x0000000009007221 */ /* 0x001fca0000000000 */
[----:B------:R-:W0:Y:S02]  /*0c70*/  SHFL.BFLY PT, R3, R0, 0x8, 0x1f ;  /* 0x0d001f0000037f89 */ /* 0x000e2400000e0000 */
[----:B0-----:R-:W-:-:S05]  /*0c80*/  FADD R3, R0, R3 ;  /* 0x0000000300037221 */ /* 0x001fca0000000000 */
[----:B------:R-:W0:Y:S02]  /*0c90*/  SHFL.BFLY PT, R4, R3, 0x4, 0x1f ;  /* 0x0c801f0003047f89 */ /* 0x000e2400000e0000 */
[----:B0-----:R-:W-:-:S05]  /*0ca0*/  FADD R4, R3, R4 ;  /* 0x0000000403047221 */ /* 0x001fca0000000000 */
[----:B------:R-:W0:Y:S02]  /*0cb0*/  SHFL.BFLY PT, R5, R4, 0x2, 0x1f ;  /* 0x0c401f0004057f89 */ /* 0x000e2400000e0000 */
[----:B0-----:R-:W-:-:S05]  /*0cc0*/  FADD R6, R4, R5 ;  /* 0x0000000504067221 */ /* 0x001fca0000000000 */
[----:B------:R0:W1:Y:S02]  /*0cd0*/  SHFL.BFLY PT, R5, R6, 0x1, 0x1f ;  /* 0x0c201f0006057f89 */ /* 0x00006400000e0000 */
.L_x_9:
[----:B------:R-:W2:Y:S01]  /*0ce0*/  S2R R10, SR_TID.X ;  /* 0x00000000000a7919 */ /* 0x000ea20000002100 */
[----:B-1----:R-:W-:Y:S01]  /*0cf0*/  FADD R5, R5, R6 ;  /* 0x0000000605057221 */ /* 0x002fe20000000000 */
[----:B------:R-:W-:Y:S01]  /*0d00*/  WARPSYNC 0xffffffff ;  /* 0xffffffff00007948 */ /* 0x000fe20003800000 */
[----:B--2---:R-:W-:Y:S02]  /*0d10*/  LOP3.LUT P0, RZ, R10, 0x1f, RZ, 0xc0, !PT ;  /* 0x0000001f0aff7812 */ /* 0x004fe4000780c0ff */
[----:B------:R-:W-:-:S04]  /*0d20*/  SHF.R.U32.HI R0, RZ, 0x5, R10 ;  /* 0x00000005ff007819 */ /* 0x000fc8000001160a */
[----:B------:R-:W-:-:S07]  /*0d30*/  SGXT.U32 R0, R0, 0x3 ;  /* 0x000000030000781a */ /* 0x000fce0000000000 */
[----:B------:R1:W-:Y:S02]  /*0d40*/  @!P0 STS [R0.X4], R5 ;  /* 0x0000000500008388 */ /* 0x0003e40000004800 */
[----:B------:R-:W-:Y:S06]  /*0d50*/  BAR.SYNC 0x0 ;  /* 0x0000000000007b1d */ /* 0x000fec0000000000 */
[----:B------:R-:W-:Y:S01]  /*0d60*/  ISETP.GE.AND P0, PT, R10, 0x8, PT ;  /* 0x000000080a00780c */ /* 0x000fe20003f06270 */
[----:B------:R-:W2:Y:S01]  /*0d70*/  S2R R11, SR_CTAID.X ;  /* 0x00000000000b7919 */ /* 0x000ea20000002500 */
[----:B------:R-:W-:-:S11]  /*0d80*/  MOV R9, 0x39924925 ;  /* 0x3992492500097802 */ /* 0x000fd60000000f00 */
[----:B-1----:R-:W1:Y:S01]  /*0d90*/  @!P0 LDS R0, [R10.X4] ;  /* 0x000000000a008984 */ /* 0x002e620000004800 */
[----:B------:R-:W-:-:S04]  /*0da0*/  LOP3.LUT P0, RZ, R10, 0x7, RZ, 0xc0, !PT ;  /* 0x000000070aff7812 */ /* 0x000fc8000780c0ff */
[----:B------:R-:W-:Y:S01]  /*0db0*/  ISETP.LT.AND P0, PT, R10, 0x8, !P0 ;  /* 0x000000080a00780c */ /* 0x000fe20004701270 */
[----:B--2---:R-:W-:Y:S01]  /*0dc0*/  IMAD R29, R11, 0xe00, R44 ;  /* 0x00000e000b1d7824 */ /* 0x004fe200078e022c */
[----:B01----:R-:W0:Y:S02]  /*0dd0*/  SHFL.BFLY PT, R3, R0, 0x4, 0x1f ;  /* 0x0c801f0000037f89 */ /* 0x003e2400000e0000 */
[----:B0-----:R-:W-:-:S05]  /*0de0*/  FADD R3, R0, R3 ;  /* 0x0000000300037221 */ /* 0x001fca0000000000 */
[----:B------:R-:W0:Y:S02]  /*0df0*/  SHFL.BFLY PT, R4, R3, 0x2, 0x1f ;  /* 0x0c401f0003047f89 */ /* 0x000e2400000e0000 */
[----:B0-----:R-:W-:Y:S01]  /*0e00*/  FADD R6, R3, R4 ;  /* 0x0000000403067221 */ /* 0x001fe20000000000 */
[----:B------:R-:W-:-:S04]  /*0e10*/  LOP3.LUT R4, R10, 0xff, RZ, 0xc0, !PT ;  /* 0x000000ff0a047812 */ /* 0x000fc800078ec0ff */
[----:B------:R-:W0:Y:S02]  /*0e20*/  SHFL.BFLY PT, R5, R6, 0x1, 0x1f ;  /* 0x0c201f0006057f89 */ /* 0x000e2400000e0000 */
[----:B0-----:R-:W-:Y:S01]  /*0e30*/  FADD R7, R6, R5 ;  /* 0x0000000506077221 */ /* 0x001fe20000000000 */
[----:B------:R-:W-:-:S04]  /*0e40*/  IMAD.WIDE.U32 R4, R4, 0x10, RZ ;  /* 0x0000001004047825 */ /* 0x000fc800078e00ff */
[----:B------:R-:W-:Y:S04]  /*0e50*/  @P0 STS [R10.X4], R7 ;  /* 0x000000070a000388 */ /* 0x000fe80000004800 */
[----:B------:R-:W-:Y:S06]  /*0e60*/  BAR.SYNC 0x0 ;  /* 0x0000000000007b1d */ /* 0x000fec0000000000 */
[----:B------:R-:W0:Y:S01]  /*0e70*/  LDS R8, [RZ] ;  /* 0x00000000ff087984 */ /* 0x000e220000000800 */
[C---:B------:R-:W-:Y:S01]  /*0e80*/  ISETP.GE.U32.AND P0, PT, R2.reuse, 0x46600, PT ;  /* 0x000466000200780c */ /* 0x040fe20003f06070 */
[----:B------:R-:W-:Y:S01]  /*0e90*/  IMAD.WIDE.U32 R2, R2, 0x3800, R4 ;  /* 0x0000380002027825 */ /* 0x000fe200078e0004 */
[----:B------:R-:W-:-:S02]  /*0ea0*/  IADD3 R22, P1, R4, c[0x0][0x170], RZ ;  /* 0x00005c0004167a10 */ /* 0x000fc40007f3e0ff */
[C---:B------:R-:W-:Y:S01]  /*0eb0*/  ISETP.GE.U32.AND.EX P0, PT, R17.reuse, RZ, PT, P0 ;  /* 0x000000ff1100720c */ /* 0x040fe20003f06100 */
[----:B------:R-:W-:Y:S01]  /*0ec0*/  IMAD R17, R17, 0x3800, RZ ;  /* 0x0000380011117824 */ /* 0x000fe200078e02ff */
[----:B------:R-:W-:Y:S02]  /*0ed0*/  IADD3.X R19, R5, c[0x0][0x174], RZ, P1, !PT ;  /* 0x00005d0005137a10 */ /* 0x000fe40000ffe4ff */
[----:B------:R-:W-:Y:S02]  /*0ee0*/  P2R R28, PR, RZ, 0x1 ;  /* 0x00000001ff1c7803 */ /* 0x000fe40000000000 */
[----:B------:R-:W-:Y:S01]  /*0ef0*/  IADD3 R18, P0, R2, c[0x0][0x168], RZ ;  /* 0x00005a0002127a10 */ /* 0x000fe20007f1e0ff */
[----:B------:R-:W-:-:S03]  /*0f00*/  IMAD.MOV.U32 R2, RZ, RZ, RZ ;  /* 0x000000ffff027224 */ /* 0x000fc600078e00ff */
[----:B------:R-:W-:Y:S01]  /*0f10*/  IADD3.X R17, R17, c[0x0][0x16c], R3, P0, !PT ;  /* 0x00005b0011117a10 */ /* 0x000fe200007fe403 */
[----:B0-----:R-:W-:-:S04]  /*0f20*/  FFMA R8, R8, R9, 9.9999997473787516356e-06 ;  /* 0x3727c5ac08087423 */ /* 0x001fc80000000009 */
[----:B------:R0:W1:Y:S04]  /*0f30*/  MUFU.RSQ R16, R8 ;  /* 0x0000000800107308 */ /* 0x0000680000001400 */
.L_x_8:
[----:B------:R-:W-:Y:S01]  /*0f40*/  IADD3 R0, R44, R2, RZ ;  /* 0x000000022c007210 */ /* 0x000fe20007ffe0ff */
[----:B0-----:R-:W-:Y:S01]  /*0f50*/  CS2R R4, SRZ ;  /* 0x0000000000047805 */ /* 0x001fe2000001ff00 */
[----:B------:R-:W-:Y:S01]  /*0f60*/  CS2R R6, SRZ ;  /* 0x0000000000067805 */ /* 0x000fe2000001ff00 */
[----:B------:R-:W-:Y:S02]  /*0f70*/  ISETP.NE.AND P0, PT, R28, RZ, PT ;  /* 0x000000ff1c00720c */ /* 0x000fe40003f05270 */
[----:B------:R-:W-:-:S04]  /*0f80*/  ISETP.GE.U32.AND P1, PT, R0, 0xe00, PT ;  /* 0x00000e000000780c */ /* 0x000fc80003f26070 */
[----:B------:R-:W-:-:S09]  /*0f90*/  P2R R26, PR, RZ, 0x2 ;  /* 0x00000002ff1a7803 */ /* 0x000fd20000000000 */
[----:B0-----:R-:W-:Y:S02]  /*0fa0*/  @!P1 MOV R8, R22 ;  /* 0x0000001600089202 */ /* 0x001fe40000000f00 */
[----:B------:R-:W-:-:S05]  /*0fb0*/  @!P1 MOV R9, R19 ;  /* 0x0000001300099202 */ /* 0x000fca0000000f00 */
[----:B------:R-:W2:Y:S02]  /*0fc0*/  @!P1 LDG.E.EL.128 R4, [R8.64] ;  /* 0x0000002408049981 */ /* 0x000ea4000c2e1d00 */
[----:B--2---:R-:W-:Y:S02]  /*0fd0*/  SEL R27, R4, RZ, !P1 ;  /* 0x000000ff041b7207 */ /* 0x004fe40004800000 */
[----:B------:R-:W-:Y:S02]  /*0fe0*/  SEL R25, R5, RZ, !P1 ;  /* 0x000000ff05197207 */ /* 0x000fe40004800000 */
[----:B------:R-:W-:Y:S02]  /*0ff0*/  SEL R24, R6, RZ, !P1 ;  /* 0x000000ff06187207 */ /* 0x000fe40004800000 */
[----:B------:R-:W-:Y:S01]  /*1000*/  SEL R23, R7, RZ, !P1 ;  /* 0x000000ff07177207 */ /* 0x000fe20004800000 */
[----:B------:R-:W-:Y:S05]  /*1010*/  @!P0 BRA `(.L_x_4) ;  /* 0x0000012000008947 */ /* 0x000fea0003800000 */
[----:B------:R-:W-:Y:S01]  /*1020*/  UMOV UR8, 32@lo(assertMessage_1) ;  /* 0x0000000000087882 */ /* 0x000fe20000000000 */
[----:B------:R-:W-:Y:S01]  /*1030*/  IMAD.MOV.U32 R8, RZ, RZ, 0x764 ;  /* 0x00000764ff087424 */ /* 0x000fe200078e00ff */
[----:B------:R-:W-:Y:S01]  /*1040*/  UMOV UR9, 32@hi(assertMessage_1) ;  /* 0x0000000000097882 */ /* 0x000fe20000000000 */
[----:B------:R-:W-:Y:S01]  /*1050*/  MOV R12, 0x1 ;  /* 0x00000001000c7802 */ /* 0x000fe20000000f00 */
[----:B------:R-:W-:Y:S01]  /*1060*/  UMOV UR6, 32@lo(assertFile_1) ;  /* 0x0000000000067882 */ /* 0x000fe20000000000 */
[----:B------:R-:W-:Y:S01]  /*1070*/  MOV R13, RZ ;  /* 0x000000ff000d7202 */ /* 0x000fe20000000f00 */
[----:B------:R-:W-:Y:S01]  /*1080*/  UMOV UR7, 32@hi(assertFile_1) ;  /* 0x0000000000077882 */ /* 0x000fe20000000000 */
[----:B------:R-:W-:Y:S01]  /*1090*/  MOV R4, UR8 ;  /* 0x0000000800047c02 */ /* 0x000fe20008000f00 */
[----:B------:R-:W-:Y:S01]  /*10a0*/  UMOV UR4, 32@lo(assertFunc_1) ;  /* 0x0000000000047882 */ /* 0x000fe20000000000 */
[----:B------:R-:W-:Y:S01]  /*10b0*/  IMAD.U32 R5, RZ, RZ, UR9 ;  /* 0x00000009ff057e24 */ /* 0x000fe2000f8e00ff */
[----:B------:R-:W-:Y:S01]  /*10c0*/  UMOV UR5, 32@hi(assertFunc_1) ;  /* 0x0000000000057882 */ /* 0x000fe20000000000 */
[----:B------:R-:W-:Y:S01]  /*10d0*/  MOV R6, UR6 ;  /* 0x0000000600067c02 */ /* 0x000fe20008000f00 */
[----:B------:R-:W-:Y:S01]  /*10e0*/  IMAD.U32 R11, RZ, RZ, UR5 ;  /* 0x00000005ff0b7e24 */ /* 0x000fe2000f8e00ff */
[----:B------:R-:W-:-:S02]  /*10f0*/  MOV R7, UR7 ;  /* 0x0000000700077c02 */ /* 0x000fc40008000f00 */
[----:B------:R-:W-:Y:S02]  /*1100*/  MOV R10, UR4 ;  /* 0x00000004000a7c02 */ /* 0x000fe40008000f00 */
[----:B------:R-:W-:Y:S02]  /*1110*/  MOV R20, 32@lo((triton__0d1d2d3d4de5de + .L_x_4@srel)) ;  /* 0x0000000000147802 */ /* 0x000fe40000000f00 */
[----:B------:R-:W-:-:S04]  /*1120*/  MOV R21, 32@hi((triton__0d1d2d3d4de5de + .L_x_4@srel)) ;  /* 0x0000000000157802 */ /* 0x000fc80000000f00 */
[----:B-1----:R-:W-:Y:S05]  /*1130*/  CALL.ABS.NOINC `(__assertfail) ;  /* 0x0000000000007943 */ /* 0x002fea0003c00000 */
.L_x_4:
[----:B------:R-:W-:Y:S01]  /*1140*/  ISETP.NE.AND P6, PT, R26, RZ, PT ;  /* 0x000000ff1a00720c */ /* 0x000fe20003fc5270 */
[----:B------:R-:W-:Y:S01]  /*1150*/  CS2R R4, SRZ ;  /* 0x0000000000047805 */ /* 0x000fe2000001ff00 */
[----:B------:R-:W-:-:S11]  /*1160*/  CS2R R6, SRZ ;  /* 0x0000000000067805 */ /* 0x000fd6000001ff00 */
[----:B------:R-:W-:Y:S02]  /*1170*/  @!P6 MOV R8, R18 ;  /* 0x000000120008e202 */ /* 0x000fe40000000f00 */
[----:B------:R-:W-:-:S05]  /*1180*/  @!P6 MOV R9, R17 ;  /* 0x000000110009e202 */ /* 0x000fca0000000f00 */
[----:B------:R0:W2:Y:S01]  /*1190*/  @!P6 LDG.E.EF.128 R4, [R8.64] ;  /* 0x000000240804e981 */ /* 0x0000a2000c0e1d00 */
[----:B------:R-:W-:Y:S01]  /*11a0*/  FADD R0, R27, 1 ;  /* 0x3f8000001b007421 */ /* 0x000fe20000000000 */
[----:B------:R-:W-:Y:S01]  /*11b0*/  FADD R24, R24, 1 ;  /* 0x3f80000018187421 */ /* 0x000fe20000000000 */
[----:B------:R-:W-:Y:S02]  /*11c0*/  ISETP.GE.U32.AND P0, PT, R2, 0xa00, PT ;  /* 0x00000a000200780c */ /* 0x000fe40003f06070 */
[----:B------:R-:W-:Y:S02]  /*11d0*/  IADD3 R18, P1, R18, 0x1000, RZ ;  /* 0x0000100012127810 */ /* 0x000fe40007f3e0ff */
[----:B------:R-:W-:Y:S02]  /*11e0*/  IADD3 R22, P2, R22, 0x1000, RZ ;  /* 0x0000100016167810 */ /* 0x000fe40007f5e0ff */
[----:B------:R-:W-:Y:S01]  /*11f0*/  IADD3.X R17, RZ, R17, RZ, P1, !PT ;  /* 0x00000011ff117210 */ /* 0x000fe20000ffe4ff */
[----:B0-----:R-:W-:Y:S01]  /*1200*/  IMAD.MOV.U32 R9, RZ, RZ, 0x2 ;  /* 0x00000002ff097424 */ /* 0x001fe200078e00ff */
[----:B------:R-:W-:-:S02]  /*1210*/  IADD3.X R19, RZ, R19, RZ, P2, !PT ;  /* 0x00000013ff137210 */ /* 0x000fc400017fe4ff */
[----:B--2---:R-:W-:Y:S02]  /*1220*/  SEL R4, R4, RZ, !P6 ;  /* 0x000000ff04047207 */ /* 0x004fe40007000000 */
[----:B------:R-:W-:Y:S02]  /*1230*/  SEL R5, R5, RZ, !P6 ;  /* 0x000000ff05057207 */ /* 0x000fe40007000000 */
[----:B------:R-:W-:Y:S01]  /*1240*/  SEL R6, R6, RZ, !P6 ;  /* 0x000000ff06067207 */ /* 0x000fe20007000000 */
[----:B------:R-:W-:Y:S01]  /*1250*/  FMUL R3, R4, 59.866519927978515625 ;  /* 0x426f775104037820 */ /* 0x000fe20000400000 */
[----:B------:R-:W-:Y:S01]  /*1260*/  SEL R7, R7, RZ, !P6 ;  /* 0x000000ff07077207 */ /* 0x000fe20007000000 */
[----:B------:R-:W-:Y:S02]  /*1270*/  FMUL R5, R5, 59.866519927978515625 ;  /* 0x426f775105057820 */ /* 0x000fe40000400000 */
[C---:B-1----:R-:W-:Y:S02]  /*1280*/  FMUL R3, R16.reuse, R3 ;  /* 0x0000000310037220 */ /* 0x042fe40000400000 */
[----:B------:R-:W-:Y:S01]  /*1290*/  FMUL R5, R16, R5 ;  /* 0x0000000510057220 */ /* 0x000fe20000400000 */
[----:B------:R-:W-:Y:S01]  /*12a0*/  FMUL R7, R7, 59.866519927978515625 ;  /* 0x426f775107077820 */ /* 0x000fe20000400000 */
[----:B------:R-:W-:Y:S01]  /*12b0*/  FMUL R4, R3, R0 ;  /* 0x0000000003047220 */ /* 0x000fe20000400000 */
[----:B------:R-:W-:Y:S01]  /*12c0*/  FADD R0, R25, 1 ;  /* 0x3f80000019007421 */ /* 0x000fe20000000000 */
[----:B------:R-:W-:Y:S01]  /*12d0*/  FMUL R3, R6, 59.866519927978515625 ;  /* 0x426f775106037820 */ /* 0x000fe20000400000 */
[C---:B------:R-:W-:Y:S01]  /*12e0*/  FMUL R7, R16.reuse, R7 ;  /* 0x0000000710077220 */ /* 0x040fe20000400000 */
[----:B------:R-:W-:Y:S01]  /*12f0*/  IADD3 R6, R29, R2, RZ ;  /* 0x000000021d067210 */ /* 0x000fe20007ffe0ff */
[----:B------:R-:W-:Y:S01]  /*1300*/  FMUL R5, R5, R0 ;  /* 0x0000000005057220 */ /* 0x000fe20000400000 */
[----:B------:R-:W-:Y:S01]  /*1310*/  FMUL R3, R16, R3 ;  /* 0x0000000310037220 */ /* 0x000fe20000400000 */
[----:B------:R-:W-:-:S03]  /*1320*/  FADD R0, R23, 1 ;  /* 0x3f80000017007421 */ /* 0x000fc60000000000 */
[----:B------:R-:W-:Y:S01]  /*1330*/  FMUL R3, R3, R24 ;  /* 0x0000001803037220 */ /* 0x000fe20000400000 */
[----:B------:R-:W-:Y:S01]  /*1340*/  FMUL R0, R7, R0 ;  /* 0x0000000007007220 */ /* 0x000fe20000400000 */
[----:B------:R-:W-:Y:S01]  /*1350*/  F2FP.BF16.F32.PACK_AB R8, R5, R4 ;  /* 0x000000040508723e */ /* 0x000fe200000010ff */
[----:B------:R-:W-:-:S03]  /*1360*/  IMAD.WIDE R4, R6, R9, c[0x0][0x178] ;  /* 0x00005e0006047625 */ /* 0x000fc600078e0209 */
[----:B------:R-:W-:-:S05]  /*1370*/  F2FP.BF16.F32.PACK_AB R9, R0, R3 ;  /* 0x000000030009723e */ /* 0x000fca00000010ff */
[----:B------:R0:W-:Y:S01]  /*1380*/  @!P6 STG.E.64 [R4.64], R8 ;  /* 0x000000080400e986 */ /* 0x0001e2000c101b24 */
[----:B------:R-:W-:Y:S05]  /*1390*/  @P0 EXIT ;  /* 0x000000000000094d */ /* 0x000fea0003800000 */
[----:B------:R-:W-:Y:S01]  /*13a0*/  IADD3 R2, R2, 0x400, RZ ;  /* 0x0000040002027810 */ /* 0x000fe20007ffe0ff */
[----:B------:R-:W-:Y:S05]  /*13b0*/  BRA `(.L_x_8) ;  /* 0xfffffb8000007947 */ /* 0x000fea000383ffff */
.L_x_7:
[----:B------:R-:W-:Y:S01]  /*13c0*/  MOV R6, R9 ;  /* 0x0000000900067202 */ /* 0x000fe20000000f00 */
[----:B------:R-:W-:Y:S01]  /*13d0*/  IMAD.MOV.U32 R7, RZ, RZ, 0x1f ;  /* 0x0000001fff077424 */ /* 0x000fe200078e00ff */
[----:B------:R-:W-:Y:S02]  /*13e0*/  MOV R3, 0x10 ;  /* 0x0000001000037802 */ /* 0x000fe40000000f00 */
[----:B------:R-:W-:Y:S02]  /*13f0*/  MOV R8, 0xffffffff ;  /* 0xffffffff00087802 */ /* 0x000fe40000000f00 */
[----:B------:R-:W-:-:S02]  /*1400*/  MOV R4, 0x1420 ;  /* 0x0000142000047802 */ /* 0x000fc40000000f00 */
[----:B------:R-:W-:Y:S05]  /*1410*/  CALL.REL.NOINC `($__internal_0_$__cuda_sm70_shflsync_bfly) ;  /* 0x0000012000007944 */ /* 0x000fea0003c00000 */
[----:B01----:R-:W-:Y:S01]  /*1420*/  FADD R6, R9, R0 ;  /* 0x0000000009067221 */ /* 0x003fe20000000000 */
[----:B------:R-:W-:Y:S02]  /*1430*/  MOV R3, 0x8 ;  /* 0x0000000800037802 */ /* 0x000fe40000000f00 */
[----:B------:R-:W-:-:S02]  /*1440*/  MOV R4, 0x1460 ;  /* 0x0000146000047802 */ /* 0x000fc40000000f00 */
[----:B------:R-:W-:Y:S05]  /*1450*/  CALL.REL.NOINC `($__internal_0_$__cuda_sm70_shflsync_bfly) ;  /* 0x000000e000007944 */ /* 0x000fea0003c00000 */
[----:B01----:R-:W-:Y:S01]  /*1460*/  FADD R6, R6, R0 ;  /* 0x0000000006067221 */ /* 0x003fe20000000000 */
[----:B------:R-:W-:-:S02]  /*1470*/  MOV R3, 0x4 ;  /* 0x0000000400037802 */ /* 0x000fc40000000f00 */
[----:B------:R-:W-:-:S02]  /*1480*/  MOV R4, 0x14a0 ;  /* 0x000014a000047802 */ /* 0x000fc40000000f00 */
[----:B------:R-:W-:Y:S05]  /*1490*/  CALL.REL.NOINC `($__internal_0_$__cuda_sm70_shflsync_bfly) ;  /* 0x000000a000007944 */ /* 0x000fea0003c00000 */
[----:B01----:R-:W-:Y:S01]  /*14a0*/  FADD R6, R6, R0 ;  /* 0x0000000006067221 */ /* 0x003fe20000000000 */
[----:B------:R-:W-:Y:S01]  /*14b0*/  IMAD.MOV.U32 R3, RZ, RZ, 0x2 ;  /* 0x00000002ff037424 */ /* 0x000fe200078e00ff */
[----:B------:R-:W-:-:S02]  /*14c0*/  MOV R4, 0x14e0 ;  /* 0x000014e000047802 */ /* 0x000fc40000000f00 */
[----:B------:R-:W-:Y:S05]  /*14d0*/  CALL.REL.NOINC `($__internal_0_$__cuda_sm70_shflsync_bfly) ;  /* 0x0000006000007944 */ /* 0x000fea0003c00000 */
[----:B01----:R-:W-:Y:S01]  /*14e0*/  FADD R6, R6, R0 ;  /* 0x0000000006067221 */ /* 0x003fe20000000000 */
[----:B------:R-:W-:Y:S02]  /*14f0*/  MOV R3, 0x1 ;  /* 0x0000000100037802 */ /* 0x000fe40000000f00 */
[----:B------:R-:W-:-:S02]  /*1500*/  MOV R4, 0x1520 ;  /* 0x0000152000047802 */ /* 0x000fc40000000f00 */
[----:B------:R-:W-:Y:S05]  /*1510*/  CALL.REL.NOINC `($__internal_0_$__cuda_sm70_shflsync_bfly) ;  /* 0x0000002000007944 */ /* 0x000fea0003c00000 */
[----:B-1----:R-:W-:Y:S01]  /*1520*/  MOV R5, R0 ;  /* 0x0000000000057202 */ /* 0x002fe20000000f00 */
[----:B------:R-:W-:Y:S05]  /*1530*/  BRA `(.L_x_9) ;  /* 0xfffff7a000007947 */ /* 0x000fea000383ffff */
        .weak           $__internal_0_$__cuda_sm70_shflsync_bfly
        .type           $__internal_0_$__cuda_sm70_shflsync_bfly,@function
        .size           $__internal_0_$__cuda_sm70_shflsync_bfly,(.L_x_11 - $__internal_0_$__cuda_sm70_shflsync_bfly)
$__internal_0_$__cuda_sm70_shflsync_bfly:
[----:B------:R-:W-:Y:S01]  /*1540*/  MOV R5, 0x0 ;  /* 0x0000000000057802 */ /* 0x000fe20000000f00 */
[----:B------:R-:W-:Y:S04]  /*1550*/  WARPSYNC R8 ;  /* 0x0000000800007348 */ /* 0x000fe80003800000 */
[----:B------:R0:W1:Y:S01]  /*1560*/  SHFL.BFLY PT, R0, R6, R3, R7 ;  /* 0x0c00000306007389 */ /* 0x00006200000e0007 */
[----:B------:R-:W-:Y:S05]  /*1570*/  RET.REL.NODEC R4 `(triton__0d1d2d3d4de5de) ;  /* 0xffffea8004007950 */ /* 0x000fea0003c3ffff */
.L_x_10:
[----:B------:R-:W-:-:S00]  /*1580*/  BRA `(.L_x_10) ;  /* 0xfffffff000007947 */ /* 0x000fc0000383ffff */
[----:B------:R-:W-:-:S00]  /*1590*/  NOP ;  /* 0x0000000000007918 */ /* 0x000fc00000000000 */
        /* <DEDUP_REMOVED lines=14> */
.L_x_11:


//--------------------- .nv.global.init           --------------------------
	.section	.nv.global.init,"aw",@progbits
.nv.global.init:
	.type		assertFunc_1,@object
	.size		assertFunc_1,(assertFunc_0 - assertFunc_1)
assertFunc_1:
        /*0000*/ 	.byte	0x3c, 0x6d, 0x6f, 0x64, 0x75, 0x6c, 0x65, 0x3e
	.type		assertFunc_0,@object
	.size		assertFunc_0,(_$_str - assertFunc_0)
assertFunc_0:
        /*0008*/ 	.byte	0x3c, 0x6d, 0x6f, 0x64, 0x75, 0x6c, 0x65, 0x3e
	.type		_$_str,@object
	.size		_$_str,(assertMessage_0 - _$_str)
_$_str:
        /*0010*/ 	.byte	0x5f, 0x5f, 0x43, 0x55, 0x44, 0x41, 0x5f, 0x46, 0x54, 0x5a, 0x00
	.type		assertMessage_0,@object
	.size		assertMessage_0,(assertMessage_1 - assertMessage_0)
assertMessage_0:
        /*001b*/ 	.byte	0x69, 0x6e, 0x64, 0x65, 0x78, 0x20, 0x6f, 0x75, 0x74, 0x20, 0x6f, 0x66, 0x20, 0x62, 0x6f, 0x75
        /*002b*/ 	.byte	0x6e, 0x64, 0x73, 0x3a, 0x20, 0x30, 0x20, 0x3c, 0x3d, 0x20, 0x74, 0x6d, 0x70, 0x33, 0x20, 0x3c
        /*003b*/ 	.byte	0x20, 0x32, 0x38, 0x38, 0x32, 0x35, 0x36
	.type		assertMessage_1,@object
	.size		assertMessage_1,(assertFile_0 - assertMessage_1)
assertMessage_1:
        /*0042*/ 	.byte	0x69, 0x6e, 0x64, 0x65, 0x78, 0x20, 0x6f, 0x75, 0x74, 0x20, 0x6f, 0x66, 0x20, 0x62, 0x6f, 0x75
        /*0052*/ 	.byte	0x6e, 0x64, 0x73, 0x3a, 0x20, 0x30, 0x20, 0x3c, 0x3d, 0x20, 0x74, 0x6d, 0x70, 0x31, 0x33, 0x20
        /*0062*/ 	.byte	0x3c, 0x20, 0x32, 0x38, 0x38, 0x32, 0x35, 0x36
	.type		assertFile_0,@object
	.size		assertFile_0,(assertFile_1 - assertFile_0)
assertFile_0:
        /*006a*/ 	.byte	0x2f, 0x68, 0x6f, 0x6d, 0x65, 0x2f, 0x7a, 0x65, 0x75, 0x73, 0x2f, 0x6d, 0x69, 0x6e, 0x69, 0x63
        /*007a*/ 	.byte	0x6f, 0x6e, 0x64, 0x61, 0x33, 0x2f, 0x65, 0x6e, 0x76, 0x73, 0x2f, 0x63, 0x6c, 0x6f, 0x75, 0x64
        /*008a*/ 	.byte	0x73, 0x70, 0x61, 0x63, 0x65, 0x2f, 0x6c, 0x69, 0x62, 0x2f, 0x70, 0x79, 0x74, 0x68, 0x6f, 0x6e
        /*009a*/ 	.byte	0x33, 0x2e, 0x31, 0x30, 0x2f, 0x73, 0x69, 0x74, 0x65, 0x2d, 0x70, 0x61, 0x63, 0x6b, 0x61, 0x67
        /*00aa*/ 	.byte	0x65, 0x73, 0x2f, 0x74, 0x6f, 0x72, 0x63, 0x68, 0x2f, 0x5f, 0x69, 0x6e, 0x64, 0x75, 0x63, 0x74
        /*00ba*/ 	.byte	0x6f, 0x72, 0x2f, 0x63, 0x6f, 0x64, 0x65, 0x63, 0x61, 0x63, 0x68, 0x65, 0x2e, 0x70, 0x79
	.type		assertFile_1,@object
	.size		assertFile_1,(.L_1 - assertFile_1)
assertFile_1:
        /*00c9*/ 	.byte	0x2f, 0x68, 0x6f, 0x6d, 0x65, 0x2f, 0x7a, 0x65, 0x75, 0x73, 0x2f, 0x6d, 0x69, 0x6e, 0x69, 0x63
        /*00d9*/ 	.byte	0x6f, 0x6e, 0x64, 0x61, 0x33, 0x2f, 0x65, 0x6e, 0x76, 0x73, 0x2f, 0x63, 0x6c, 0x6f, 0x75, 0x64
        /*00e9*/ 	.byte	0x73, 0x70, 0x61, 0x63, 0x65, 0x2f, 0x6c, 0x69, 0x62, 0x2f, 0x70, 0x79, 0x74, 0x68, 0x6f, 0x6e
        /*00f9*/ 	.byte	0x33, 0x2e, 0x31, 0x30, 0x2f, 0x73, 0x69, 0x74, 0x65, 0x2d, 0x70, 0x61, 0x63, 0x6b, 0x61, 0x67
        /*0109*/ 	.byte	0x65, 0x73, 0x2f, 0x74, 0x6f, 0x72, 0x63, 0x68, 0x2f, 0x5f, 0x69, 0x6e, 0x64, 0x75, 0x63, 0x74
        /*0119*/ 	.byte	0x6f, 0x72, 0x2f, 0x63, 0x6f, 0x64, 0x65, 0x63, 0x61, 0x63, 0x68, 0x65, 0x2e, 0x70, 0x79
.L_1:


//--------------------- .nv.shared.triton__0d1d2d3d4de5de --------------------------
	.section	.nv.shared.triton__0d1d2d3d4de5de,"aw",@nobits
	.align	16


//--------------------- SYMBOLS --------------------------

	.type		__assertfail,@function
